//
// Generated by NVIDIA NVVM Compiler
//
// Compiler Build ID: CL-36424714
// Cuda compilation tools, release 13.0, V13.0.88
// Based on NVVM 20.0.0
//

.version 9.0
.target sm_100
.address_size 64

	// .globl	set_consecutive_sequence

.visible .entry set_consecutive_sequence(
	.param .u32 set_consecutive_sequence_param_0,
	.param .u64 .ptr .align 1 set_consecutive_sequence_param_1
)
{
	.reg .pred 	%p<2>;
	.reg .b32 	%r<6>;
	.reg .b64 	%rd<5>;

	ld.param.u32 	%r2, [set_consecutive_sequence_param_0];
	ld.param.u64 	%rd1, [set_consecutive_sequence_param_1];
	mov.u32 	%r3, %ntid.x;
	mov.u32 	%r4, %ctaid.x;
	mov.u32 	%r5, %tid.x;
	mad.lo.s32 	%r1, %r3, %r4, %r5;
	setp.ge.u32 	%p1, %r1, %r2;
	@%p1 bra 	$L__BB0_2;
	cvta.to.global.u64 	%rd2, %rd1;
	mul.wide.s32 	%rd3, %r1, 4;
	add.s64 	%rd4, %rd2, %rd3;
	st.global.u32 	[%rd4], %r1;
$L__BB0_2:
	ret;

}
	// .globl	shift_array_right
.visible .entry shift_array_right(
	.param .u32 shift_array_right_param_0,
	.param .u64 .ptr .align 1 shift_array_right_param_1,
	.param .u64 .ptr .align 1 shift_array_right_param_2
)
{
	.reg .pred 	%p<4>;
	.reg .b32 	%r<7>;
	.reg .b64 	%rd<8>;

	ld.param.u32 	%r2, [shift_array_right_param_0];
	ld.param.u64 	%rd1, [shift_array_right_param_1];
	ld.param.u64 	%rd2, [shift_array_right_param_2];
	mov.u32 	%r3, %ntid.x;
	mov.u32 	%r4, %ctaid.x;
	mov.u32 	%r5, %tid.x;
	mad.lo.s32 	%r1, %r3, %r4, %r5;
	setp.ge.u32 	%p1, %r1, %r2;
	setp.eq.s32 	%p2, %r1, 0;
	or.pred  	%p3, %p1, %p2;
	@%p3 bra 	$L__BB1_2;
	cvta.to.global.u64 	%rd3, %rd1;
	cvta.to.global.u64 	%rd4, %rd2;
	mul.wide.s32 	%rd5, %r1, 4;
	add.s64 	%rd6, %rd3, %rd5;
	ld.global.u32 	%r6, [%rd6+-4];
	add.s64 	%rd7, %rd4, %rd5;
	st.global.u32 	[%rd7], %r6;
$L__BB1_2:
	ret;

}
	// .globl	permute
.visible .entry permute(
	.param .u32 permute_param_0,
	.param .u64 .ptr .align 1 permute_param_1,
	.param .u64 .ptr .align 1 permute_param_2,
	.param .u64 .ptr .align 1 permute_param_3
)
{
	.reg .pred 	%p<2>;
	.reg .b32 	%r<8>;
	.reg .b64 	%rd<12>;

	ld.param.u32 	%r2, [permute_param_0];
	ld.param.u64 	%rd1, [permute_param_1];
	ld.param.u64 	%rd2, [permute_param_2];
	ld.param.u64 	%rd3, [permute_param_3];
	mov.u32 	%r3, %ntid.x;
	mov.u32 	%r4, %ctaid.x;
	mov.u32 	%r5, %tid.x;
	mad.lo.s32 	%r1, %r3, %r4, %r5;
	setp.ge.u32 	%p1, %r1, %r2;
	@%p1 bra 	$L__BB2_2;
	cvta.to.global.u64 	%rd4, %rd2;
	cvta.to.global.u64 	%rd5, %rd3;
	cvta.to.global.u64 	%rd6, %rd1;
	mul.wide.s32 	%rd7, %r1, 4;
	add.s64 	%rd8, %rd4, %rd7;
	ld.global.u32 	%r6, [%rd8];
	mul.wide.s32 	%rd9, %r6, 4;
	add.s64 	%rd10, %rd5, %rd9;
	ld.global.u32 	%r7, [%rd10];
	add.s64 	%rd11, %rd6, %rd7;
	st.global.u32 	[%rd11], %r7;
$L__BB2_2:
	ret;

}
	// .globl	set_value_at_mask
.visible .entry set_value_at_mask(
	.param .u32 set_value_at_mask_param_0,
	.param .u64 .ptr .align 1 set_value_at_mask_param_1,
	.param .f32 set_value_at_mask_param_2,
	.param .u64 .ptr .align 1 set_value_at_mask_param_3,
	.param .u32 set_value_at_mask_param_4,
	.param .u8 set_value_at_mask_param_5
)
{
	.reg .pred 	%p<4>;
	.reg .b16 	%rs<2>;
	.reg .b32 	%r<10>;
	.reg .b32 	%f<2>;
	.reg .b64 	%rd<9>;

	ld.param.u32 	%r3, [set_value_at_mask_param_0];
	ld.param.u64 	%rd1, [set_value_at_mask_param_1];
	ld.param.f32 	%f1, [set_value_at_mask_param_2];
	ld.param.u64 	%rd2, [set_value_at_mask_param_3];
	ld.param.u32 	%r2, [set_value_at_mask_param_4];
	ld.param.s8 	%rs1, [set_value_at_mask_param_5];
	mov.u32 	%r4, %ntid.x;
	mov.u32 	%r5, %ctaid.x;
	mov.u32 	%r6, %tid.x;
	mad.lo.s32 	%r1, %r4, %r5, %r6;
	setp.ge.u32 	%p1, %r1, %r3;
	@%p1 bra 	$L__BB3_3;
	cvta.to.global.u64 	%rd3, %rd2;
	mul.wide.s32 	%rd4, %r1, 4;
	add.s64 	%rd5, %rd3, %rd4;
	ld.global.u32 	%r7, [%rd5];
	setp.eq.s32 	%p2, %r7, %r2;
	selp.u32 	%r8, 1, 0, %p2;
	cvt.s32.s16 	%r9, %rs1;
	setp.ne.s32 	%p3, %r8, %r9;
	@%p3 bra 	$L__BB3_3;
	cvta.to.global.u64 	%rd6, %rd1;
	add.s64 	%rd8, %rd6, %rd4;
	st.global.f32 	[%rd8], %f1;
$L__BB3_3:
	ret;

}


// ===== COMPILED SASS (sm_100) =====

	.target	sm_100

	.elftype	@"ET_EXEC"


//--------------------- .note.nv.tkinfo           --------------------------
	.section	.note.nv.tkinfo,"",@"SHT_NOTE"
	.sectionflags	@"SHF_NOTE_NV_TKINFO"
	.tkinfo
        /*0018*/ 	.word	0x00000002
        /*0030*/ 	.string	""
        /*0030*/ 	.string	"ptxas"
        /*0030*/ 	.string	"Cuda compilation tools, release 13.0, V13.0.88"
        /*0030*/ 	.string	"Build cuda_13.0.r13.0/compiler.36424714_0"
        /*0030*/ 	.string	"-arch sm_100 -m 64 "



//--------------------- .note.nv.cuinfo           --------------------------
	.section	.note.nv.cuinfo,"",@"SHT_NOTE"
	.sectionflags	@"SHF_NOTE_NV_CUINFO"
        /*0018*/ 	.short	0x0002
        /*001a*/ 	.short	0x0064
        /*001c*/ 	.short	0x0082
	.zero		2


//--------------------- .nv.info                  --------------------------
	.section	.nv.info,"",@"SHT_CUDA_INFO"
	.align	4


	//----- nvinfo : EIATTR_REGCOUNT
	.align		4
        /*0000*/ 	.byte	0x04, 0x2f
        /*0002*/ 	.short	(.L_1 - .L_0)
	.align		4
.L_0:
        /*0004*/ 	.word	index@(set_consecutive_sequence)
        /*0008*/ 	.word	0x00000008


	//----- nvinfo : EIATTR_FRAME_SIZE
	.align		4
.L_1:
        /*000c*/ 	.byte	0x04, 0x11
        /*000e*/ 	.short	(.L_3 - .L_2)
	.align		4
.L_2:
        /*0010*/ 	.word	index@(set_consecutive_sequence)
        /*0014*/ 	.word	0x00000000


	//----- nvinfo : EIATTR_REGCOUNT
	.align		4
.L_3:
        /*0018*/ 	.byte	0x04, 0x2f
        /*001a*/ 	.short	(.L_5 - .L_4)
	.align		4
.L_4:
        /*001c*/ 	.word	index@(shift_array_right)
        /*0020*/ 	.word	0x0000000a


	//----- nvinfo : EIATTR_FRAME_SIZE
	.align		4
.L_5:
        /*0024*/ 	.byte	0x04, 0x11
        /*0026*/ 	.short	(.L_7 - .L_6)
	.align		4
.L_6:
        /*0028*/ 	.word	index@(shift_array_right)
        /*002c*/ 	.word	0x00000000


	//----- nvinfo : EIATTR_REGCOUNT
	.align		4
.L_7:
        /*0030*/ 	.byte	0x04, 0x2f
        /*0032*/ 	.short	(.L_9 - .L_8)
	.align		4
.L_8:
        /*0034*/ 	.word	index@(permute)
        /*0038*/ 	.word	0x0000000c


	//----- nvinfo : EIATTR_FRAME_SIZE
	.align		4
.L_9:
        /*003c*/ 	.byte	0x04, 0x11
        /*003e*/ 	.short	(.L_11 - .L_10)
	.align		4
.L_10:
        /*0040*/ 	.word	index@(permute)
        /*0044*/ 	.word	0x00000000


	//----- nvinfo : EIATTR_REGCOUNT
	.align		4
.L_11:
        /*0048*/ 	.byte	0x04, 0x2f
        /*004a*/ 	.short	(.L_13 - .L_12)
	.align		4
.L_12:
        /*004c*/ 	.word	index@(set_value_at_mask)
        /*0050*/ 	.word	0x0000000a


	//----- nvinfo : EIATTR_FRAME_SIZE
	.align		4
.L_13:
        /*0054*/ 	.byte	0x04, 0x11
        /*0056*/ 	.short	(.L_15 - .L_14)
	.align		4
.L_14:
        /*0058*/ 	.word	index@(set_value_at_mask)
        /*005c*/ 	.word	0x00000000


	//----- nvinfo : EIATTR_MIN_STACK_SIZE
	.align		4
.L_15:
        /*0060*/ 	.byte	0x04, 0x12
        /*0062*/ 	.short	(.L_17 - .L_16)
	.align		4
.L_16:
        /*0064*/ 	.word	index@(set_value_at_mask)
        /*0068*/ 	.word	0x00000000


	//----- nvinfo : EIATTR_MIN_STACK_SIZE
	.align		4
.L_17:
        /*006c*/ 	.byte	0x04, 0x12
        /*006e*/ 	.short	(.L_19 - .L_18)
	.align		4
.L_18:
        /*0070*/ 	.word	index@(permute)
        /*0074*/ 	.word	0x00000000


	//----- nvinfo : EIATTR_MIN_STACK_SIZE
	.align		4
.L_19:
        /*0078*/ 	.byte	0x04, 0x12
        /*007a*/ 	.short	(.L_21 - .L_20)
	.align		4
.L_20:
        /*007c*/ 	.word	index@(shift_array_right)
        /*0080*/ 	.word	0x00000000


	//----- nvinfo : EIATTR_MIN_STACK_SIZE
	.align		4
.L_21:
        /*0084*/ 	.byte	0x04, 0x12
        /*0086*/ 	.short	(.L_23 - .L_22)
	.align		4
.L_22:
        /*0088*/ 	.word	index@(set_consecutive_sequence)
        /*008c*/ 	.word	0x00000000
.L_23:


//--------------------- .nv.compat                --------------------------
	.section	.nv.compat,"",@"SHT_CUDA_COMPAT_INFO"
	.align	4
        /*0000*/ 	.byte	0x02, 0x09, 0x00, 0x00, 0x02, 0x02, 0x01, 0x00, 0x02, 0x05, 0x05, 0x00, 0x03, 0x07, 0x01, 0x01
        /*0010*/ 	.byte	0x02, 0x03, 0x00, 0x00, 0x02, 0x06, 0x01, 0x00, 0x04, 0x0b, 0x08, 0x00, 0x09, 0x00, 0x00, 0x00
        /*0020*/ 	.byte	0x00, 0x00, 0x00, 0x00


//--------------------- .nv.info.set_value_at_mask --------------------------
	.section	.nv.info.set_value_at_mask,"",@"SHT_CUDA_INFO"
	.sectionflags	@""
	.align	4


	//----- nvinfo : EIATTR_CUDA_API_VERSION
	.align		4
        /*0000*/ 	.byte	0x04, 0x37
        /*0002*/ 	.short	(.L_25 - .L_24)
.L_24:
        /*0004*/ 	.word	0x00000082


	//----- nvinfo : EIATTR_KPARAM_INFO
	.align		4
.L_25:
        /*0008*/ 	.byte	0x04, 0x17
        /*000a*/ 	.short	(.L_27 - .L_26)
.L_26:
        /*000c*/ 	.word	0x00000000
        /*0010*/ 	.short	0x0005
        /*0012*/ 	.short	0x0024
        /*0014*/ 	.byte	0x00, 0xf0, 0x05, 0x00


	//----- nvinfo : EIATTR_KPARAM_INFO
	.align		4
.L_27:
        /*0018*/ 	.byte	0x04, 0x17
        /*001a*/ 	.short	(.L_29 - .L_28)
.L_28:
        /*001c*/ 	.word	0x00000000
        /*0020*/ 	.short	0x0004
        /*0022*/ 	.short	0x0020
        /*0024*/ 	.byte	0x00, 0xf0, 0x11, 0x00


	//----- nvinfo : EIATTR_KPARAM_INFO
	.align		4
.L_29:
        /*0028*/ 	.byte	0x04, 0x17
        /*002a*/ 	.short	(.L_31 - .L_30)
.L_30:
        /*002c*/ 	.word	0x00000000
        /*0030*/ 	.short	0x0003
        /*0032*/ 	.short	0x0018
        /*0034*/ 	.byte	0x00, 0xf5, 0x21, 0x00


	//----- nvinfo : EIATTR_KPARAM_INFO
	.align		4
.L_31:
        /*0038*/ 	.byte	0x04, 0x17
        /*003a*/ 	.short	(.L_33 - .L_32)
.L_32:
        /*003c*/ 	.word	0x00000000
        /*0040*/ 	.short	0x0002
        /*0042*/ 	.short	0x0010
        /*0044*/ 	.byte	0x00, 0xf0, 0x11, 0x00


	//----- nvinfo : EIATTR_KPARAM_INFO
	.align		4
.L_33:
        /*0048*/ 	.byte	0x04, 0x17
        /*004a*/ 	.short	(.L_35 - .L_34)
.L_34:
        /*004c*/ 	.word	0x00000000
        /*0050*/ 	.short	0x0001
        /*0052*/ 	.short	0x0008
        /*0054*/ 	.byte	0x00, 0xf5, 0x21, 0x00


	//----- nvinfo : EIATTR_KPARAM_INFO
	.align		4
.L_35:
        /*0058*/ 	.byte	0x04, 0x17
        /*005a*/ 	.short	(.L_37 - .L_36)
.L_36:
        /*005c*/ 	.word	0x00000000
        /*0060*/ 	.short	0x0000
        /*0062*/ 	.short	0x0000
        /*0064*/ 	.byte	0x00, 0xf0, 0x11, 0x00


	//----- nvinfo : EIATTR_SPARSE_MMA_MASK
	.align		4
.L_37:
        /*0068*/ 	.byte	0x03, 0x50
        /*006a*/ 	.short	0x0000


	//----- nvinfo : EIATTR_MAXREG_COUNT
	.align		4
        /*006c*/ 	.byte	0x03, 0x1b
        /*006e*/ 	.short	0x00ff


	//----- nvinfo : EIATTR_MERCURY_ISA_VERSION
	.align		4
        /*0070*/ 	.byte	0x03, 0x5f
        /*0072*/ 	.short	0x0101


	//----- nvinfo : EIATTR_VRC_CTA_INIT_COUNT
	.align		4
        /*0074*/ 	.byte	0x02, 0x4a
	.zero		1
	.zero		1


	//----- nvinfo : EIATTR_EXIT_INSTR_OFFSETS
	.align		4
        /*0078*/ 	.byte	0x04, 0x1c
        /*007a*/ 	.short	(.L_39 - .L_38)


	//   ....[0]....
.L_38:
        /*007c*/ 	.word	0x00000070


	//   ....[1]....
        /*0080*/ 	.word	0x00000120


	//   ....[2]....
        /*0084*/ 	.word	0x00000170


	//----- nvinfo : EIATTR_CBANK_PARAM_SIZE
	.align		4
.L_39:
        /*0088*/ 	.byte	0x03, 0x19
        /*008a*/ 	.short	0x0025


	//----- nvinfo : EIATTR_PARAM_CBANK
	.align		4
        /*008c*/ 	.byte	0x04, 0x0a
        /*008e*/ 	.short	(.L_41 - .L_40)
	.align		4
.L_40:
        /*0090*/ 	.word	index@(.nv.constant0.set_value_at_mask)
        /*0094*/ 	.short	0x0380
        /*0096*/ 	.short	0x0025


	//----- nvinfo : EIATTR_SW_WAR
	.align		4
.L_41:
        /*0098*/ 	.byte	0x04, 0x36
        /*009a*/ 	.short	(.L_43 - .L_42)
.L_42:
        /*009c*/ 	.word	0x00000008
.L_43:


//--------------------- .nv.info.permute          --------------------------
	.section	.nv.info.permute,"",@"SHT_CUDA_INFO"
	.sectionflags	@""
	.align	4


	//----- nvinfo : EIATTR_CUDA_API_VERSION
	.align		4
        /*0000*/ 	.byte	0x04, 0x37
        /*0002*/ 	.short	(.L_45 - .L_44)
.L_44:
        /*0004*/ 	.word	0x00000082


	//----- nvinfo : EIATTR_KPARAM_INFO
	.align		4
.L_45:
        /*0008*/ 	.byte	0x04, 0x17
        /*000a*/ 	.short	(.L_47 - .L_46)
.L_46:
        /*000c*/ 	.word	0x00000000
        /*0010*/ 	.short	0x0003
        /*0012*/ 	.short	0x0018
        /*0014*/ 	.byte	0x00, 0xf5, 0x21, 0x00


	//----- nvinfo : EIATTR_KPARAM_INFO
	.align		4
.L_47:
        /*0018*/ 	.byte	0x04, 0x17
        /*001a*/ 	.short	(.L_49 - .L_48)
.L_48:
        /*001c*/ 	.word	0x00000000
        /*0020*/ 	.short	0x0002
        /*0022*/ 	.short	0x0010
        /*0024*/ 	.byte	0x00, 0xf5, 0x21, 0x00


	//----- nvinfo : EIATTR_KPARAM_INFO
	.align		4
.L_49:
        /*0028*/ 	.byte	0x04, 0x17
        /*002a*/ 	.short	(.L_51 - .L_50)
.L_50:
        /*002c*/ 	.word	0x00000000
        /*0030*/ 	.short	0x0001
        /*0032*/ 	.short	0x0008
        /*0034*/ 	.byte	0x00, 0xf5, 0x21, 0x00


	//----- nvinfo : EIATTR_KPARAM_INFO
	.align		4
.L_51:
        /*0038*/ 	.byte	0x04, 0x17
        /*003a*/ 	.short	(.L_53 - .L_52)
.L_52:
        /*003c*/ 	.word	0x00000000
        /*0040*/ 	.short	0x0000
        /*0042*/ 	.short	0x0000
        /*0044*/ 	.byte	0x00, 0xf0, 0x11, 0x00


	//----- nvinfo : EIATTR_SPARSE_MMA_MASK
	.align		4
.L_53:
        /*0048*/ 	.byte	0x03, 0x50
        /*004a*/ 	.short	0x0000


	//----- nvinfo : EIATTR_MAXREG_COUNT
	.align		4
        /*004c*/ 	.byte	0x03, 0x1b
        /*004e*/ 	.short	0x00ff


	//----- nvinfo : EIATTR_MERCURY_ISA_VERSION
	.align		4
        /*0050*/ 	.byte	0x03, 0x5f
        /*0052*/ 	.short	0x0101


	//----- nvinfo : EIATTR_VRC_CTA_INIT_COUNT
	.align		4
        /*0054*/ 	.byte	0x02, 0x4a
	.zero		1
	.zero		1


	//----- nvinfo : EIATTR_EXIT_INSTR_OFFSETS
	.align		4
        /*0058*/ 	.byte	0x04, 0x1c
        /*005a*/ 	.short	(.L_55 - .L_54)


	//   ....[0]....
.L_54:
        /*005c*/ 	.word	0x00000070


	//   ....[1]....
        /*0060*/ 	.word	0x00000120


	//----- nvinfo : EIATTR_CBANK_PARAM_SIZE
	.align		4
.L_55:
        /*0064*/ 	.byte	0x03, 0x19
        /*0066*/ 	.short	0x0020


	//----- nvinfo : EIATTR_PARAM_CBANK
	.align		4
        /*0068*/ 	.byte	0x04, 0x0a
        /*006a*/ 	.short	(.L_57 - .L_56)
	.align		4
.L_56:
        /*006c*/ 	.word	index@(.nv.constant0.permute)
        /*0070*/ 	.short	0x0380
        /*0072*/ 	.short	0x0020


	//----- nvinfo : EIATTR_SW_WAR
	.align		4
.L_57:
        /*0074*/ 	.byte	0x04, 0x36
        /*0076*/ 	.short	(.L_59 - .L_58)
.L_58:
        /*0078*/ 	.word	0x00000008
.L_59:


//--------------------- .nv.info.shift_array_right --------------------------
	.section	.nv.info.shift_array_right,"",@"SHT_CUDA_INFO"
	.sectionflags	@""
	.align	4


	//----- nvinfo : EIATTR_CUDA_API_VERSION
	.align		4
        /*0000*/ 	.byte	0x04, 0x37
        /*0002*/ 	.short	(.L_61 - .L_60)
.L_60:
        /*0004*/ 	.word	0x00000082


	//----- nvinfo : EIATTR_KPARAM_INFO
	.align		4
.L_61:
        /*0008*/ 	.byte	0x04, 0x17
        /*000a*/ 	.short	(.L_63 - .L_62)
.L_62:
        /*000c*/ 	.word	0x00000000
        /*0010*/ 	.short	0x0002
        /*0012*/ 	.short	0x0010
        /*0014*/ 	.byte	0x00, 0xf5, 0x21, 0x00


	//----- nvinfo : EIATTR_KPARAM_INFO
	.align		4
.L_63:
        /*0018*/ 	.byte	0x04, 0x17
        /*001a*/ 	.short	(.L_65 - .L_64)
.L_64:
        /*001c*/ 	.word	0x00000000
        /*0020*/ 	.short	0x0001
        /*0022*/ 	.short	0x0008
        /*0024*/ 	.byte	0x00, 0xf5, 0x21, 0x00


	//----- nvinfo : EIATTR_KPARAM_INFO
	.align		4
.L_65:
        /*0028*/ 	.byte	0x04, 0x17
        /*002a*/ 	.short	(.L_67 - .L_66)
.L_66:
        /*002c*/ 	.word	0x00000000
        /*0030*/ 	.short	0x0000
        /*0032*/ 	.short	0x0000
        /*0034*/ 	.byte	0x00, 0xf0, 0x11, 0x00


	//----- nvinfo : EIATTR_SPARSE_MMA_MASK
	.align		4
.L_67:
        /*0038*/ 	.byte	0x03, 0x50
        /*003a*/ 	.short	0x0000


	//----- nvinfo : EIATTR_MAXREG_COUNT
	.align		4
        /*003c*/ 	.byte	0x03, 0x1b
        /*003e*/ 	.short	0x00ff


	//----- nvinfo : EIATTR_MERCURY_ISA_VERSION
	.align		4
        /*0040*/ 	.byte	0x03, 0x5f
        /*0042*/ 	.short	0x0101


	//----- nvinfo : EIATTR_VRC_CTA_INIT_COUNT
	.align		4
        /*0044*/ 	.byte	0x02, 0x4a
	.zero		1
	.zero		1


	//----- nvinfo : EIATTR_EXIT_INSTR_OFFSETS
	.align		4
        /*0048*/ 	.byte	0x04, 0x1c
        /*004a*/ 	.short	(.L_69 - .L_68)


	//   ....[0]....
.L_68:
        /*004c*/ 	.word	0x00000080


	//   ....[1]....
        /*0050*/ 	.word	0x00000100


	//----- nvinfo : EIATTR_CBANK_PARAM_SIZE
	.align		4
.L_69:
        /*0054*/ 	.byte	0x03, 0x19
        /*0056*/ 	.short	0x0018


	//----- nvinfo : EIATTR_PARAM_CBANK
	.align		4
        /*0058*/ 	.byte	0x04, 0x0a
        /*005a*/ 	.short	(.L_71 - .L_70)
	.align		4
.L_70:
        /*005c*/ 	.word	index@(.nv.constant0.shift_array_right)
        /*0060*/ 	.short	0x0380
        /*0062*/ 	.short	0x0018


	//----- nvinfo : EIATTR_SW_WAR
	.align		4
.L_71:
        /*0064*/ 	.byte	0x04, 0x36
        /*0066*/ 	.short	(.L_73 - .L_72)
.L_72:
        /*0068*/ 	.word	0x00000008
.L_73:


//--------------------- .nv.info.set_consecutive_sequence --------------------------
	.section	.nv.info.set_consecutive_sequence,"",@"SHT_CUDA_INFO"
	.sectionflags	@""
	.align	4


	//----- nvinfo : EIATTR_CUDA_API_VERSION
	.align		4
        /*0000*/ 	.byte	0x04, 0x37
        /*0002*/ 	.short	(.L_75 - .L_74)
.L_74:
        /*0004*/ 	.word	0x00000082


	//----- nvinfo : EIATTR_KPARAM_INFO
	.align		4
.L_75:
        /*0008*/ 	.byte	0x04, 0x17
        /*000a*/ 	.short	(.L_77 - .L_76)
.L_76:
        /*000c*/ 	.word	0x00000000
        /*0010*/ 	.short	0x0001
        /*0012*/ 	.short	0x0008
        /*0014*/ 	.byte	0x00, 0xf5, 0x21, 0x00


	//----- nvinfo : EIATTR_KPARAM_INFO
	.align		4
.L_77:
        /*0018*/ 	.byte	0x04, 0x17
        /*001a*/ 	.short	(.L_79 - .L_78)
.L_78:
        /*001c*/ 	.word	0x00000000
        /*0020*/ 	.short	0x0000
        /*0022*/ 	.short	0x0000
        /*0024*/ 	.byte	0x00, 0xf0, 0x11, 0x00


	//----- nvinfo : EIATTR_SPARSE_MMA_MASK
	.align		4
.L_79:
        /*0028*/ 	.byte	0x03, 0x50
        /*002a*/ 	.short	0x0000


	//----- nvinfo : EIATTR_MAXREG_COUNT
	.align		4
        /*002c*/ 	.byte	0x03, 0x1b
        /*002e*/ 	.short	0x00ff


	//----- nvinfo : EIATTR_MERCURY_ISA_VERSION
	.align		4
        /*0030*/ 	.byte	0x03, 0x5f
        /*0032*/ 	.short	0x0101


	//----- nvinfo : EIATTR_VRC_CTA_INIT_COUNT
	.align		4
        /*0034*/ 	.byte	0x02, 0x4a
	.zero		1
	.zero		1


	//----- nvinfo : EIATTR_EXIT_INSTR_OFFSETS
	.align		4
        /*0038*/ 	.byte	0x04, 0x1c
        /*003a*/ 	.short	(.L_81 - .L_80)


	//   ....[0]....
.L_80:
        /*003c*/ 	.word	0x00000070


	//   ....[1]....
        /*0040*/ 	.word	0x000000c0


	//----- nvinfo : EIATTR_CBANK_PARAM_SIZE
	.align		4
.L_81:
        /*0044*/ 	.byte	0x03, 0x19
        /*0046*/ 	.short	0x0010


	//----- nvinfo : EIATTR_PARAM_CBANK
	.align		4
        /*0048*/ 	.byte	0x04, 0x0a
        /*004a*/ 	.short	(.L_83 - .L_82)
	.align		4
.L_82:
        /*004c*/ 	.word	index@(.nv.constant0.set_consecutive_sequence)
        /*0050*/ 	.short	0x0380
        /*0052*/ 	.short	0x0010


	//----- nvinfo : EIATTR_SW_WAR
	.align		4
.L_83:
        /*0054*/ 	.byte	0x04, 0x36
        /*0056*/ 	.short	(.L_85 - .L_84)
.L_84:
        /*0058*/ 	.word	0x00000008
.L_85:


//--------------------- .nv.callgraph             --------------------------
	.section	.nv.callgraph,"",@"SHT_CUDA_CALLGRAPH"
	.align	4
	.sectionentsize	8
	.align		4
        /*0000*/ 	.word	0x00000000
	.align		4
        /*0004*/ 	.word	0xffffffff
	.align		4
        /*0008*/ 	.word	0x00000000
	.align		4
        /*000c*/ 	.word	0xfffffffe
	.align		4
        /*0010*/ 	.word	0x00000000
	.align		4
        /*0014*/ 	.word	0xfffffffd
	.align		4
        /*0018*/ 	.word	0x00000000
	.align		4
        /*001c*/ 	.word	0xfffffffc


//--------------------- .text.set_value_at_mask   --------------------------
	.section	.text.set_value_at_mask,"ax",@progbits
	.align	128
        .global         set_value_at_mask
        .type           set_value_at_mask,@function
        .size           set_value_at_mask,(.L_x_4 - set_value_at_mask)
        .other          set_value_at_mask,@"STO_CUDA_ENTRY STV_DEFAULT"
set_value_at_mask:
.text.set_value_at_mask:
[----:B------:R-:W-:Y:S01]  /*0000*/  LDC R1, c[0x0][0x37c] ;  /* 0x0000df00ff017b82 */ /* 0x000fe20000000800 */
[----:B------:R-:W0:Y:S01]  /*0010*/  S2R R5, SR_CTAID.X ;  /* 0x0000000000057919 */ /* 0x000e220000002500 */
[----:B------:R-:W0:Y:S01]  /*0020*/  LDCU UR4, c[0x0][0x360] ;  /* 0x00006c00ff0477ac */ /* 0x000e220008000800 */
[----:B------:R-:W0:Y:S01]  /*0030*/  S2R R0, SR_TID.X ;  /* 0x0000000000007919 */ /* 0x000e220000002100 */
[----:B------:R-:W1:Y:S01]  /*0040*/  LDCU UR5, c[0x0][0x380] ;  /* 0x00007000ff0577ac */ /* 0x000e620008000800 */
[----:B0-----:R-:W-:-:S05]  /*0050*/  IMAD R5, R5, UR4, R0 ;  /* 0x0000000405057c24 */ /* 0x001fca000f8e0200 */
[----:B-1----:R-:W-:-:S13]  /*0060*/  ISETP.GE.U32.AND P0, PT, R5, UR5, PT ;  /* 0x0000000505007c0c */ /* 0x002fda000bf06070 */
[----:B------:R-:W-:Y:S05]  /*0070*/  @P0 EXIT ;  /* 0x000000000000094d */ /* 0x000fea0003800000 */
[----:B------:R-:W0:Y:S01]  /*0080*/  LDC.64 R2, c[0x0][0x398] ;  /* 0x0000e600ff027b82 */ /* 0x000e220000000a00 */
[----:B------:R-:W1:Y:S01]  /*0090*/  LDCU.64 UR6, c[0x0][0x358] ;  /* 0x00006b00ff0677ac */ /* 0x000e620008000a00 */
[----:B------:R-:W2:Y:S01]  /*00a0*/  LDCU UR5, c[0x0][0x3a0] ;  /* 0x00007400ff0577ac */ /* 0x000ea20008000800 */
[----:B------:R-:W3:Y:S01]  /*00b0*/  LDCU.U8 UR4, c[0x0][0x3a4] ;  /* 0x00007480ff0477ac */ /* 0x000ee20008000000 */
[----:B0-----:R-:W-:-:S06]  /*00c0*/  IMAD.WIDE R2, R5, 0x4, R2 ;  /* 0x0000000405027825 */ /* 0x001fcc00078e0202 */
[----:B-1----:R-:W2:Y:S01]  /*00d0*/  LDG.E R2, desc[UR6][R2.64] ;  /* 0x0000000602027981 */ /* 0x002ea2000c1e1900 */
[----:B---3--:R-:W-:Y:S01]  /*00e0*/  UPRMT UR4, UR4, 0x8880, URZ ;  /* 0x0000888004047896 */ /* 0x008fe200080000ff */
[----:B--2---:R-:W-:-:S04]  /*00f0*/  ISETP.NE.AND P0, PT, R2, UR5, PT ;  /* 0x0000000502007c0c */ /* 0x004fc8000bf05270 */
[----:B------:R-:W-:-:S04]  /*0100*/  SEL R0, RZ, 0x1, P0 ;  /* 0x00000001ff007807 */ /* 0x000fc80000000000 */
[----:B------:R-:W-:-:S13]  /*0110*/  ISETP.NE.AND P0, PT, R0, UR4, PT ;  /* 0x0000000400007c0c */ /* 0x000fda000bf05270 */
[----:B------:R-:W-:Y:S05]  /*0120*/  @P0 EXIT ;  /* 0x000000000000094d */ /* 0x000fea0003800000 */
[----:B------:R-:W0:Y:S08]  /*0130*/  LDC.64 R2, c[0x0][0x388] ;  /* 0x0000e200ff027b82 */ /* 0x000e300000000a00 */
[----:B------:R-:W1:Y:S01]  /*0140*/  LDC R7, c[0x0][0x390] ;  /* 0x0000e400ff077b82 */ /* 0x000e620000000800 */
[----:B0-----:R-:W-:-:S05]  /*0150*/  IMAD.WIDE R2, R5, 0x4, R2 ;  /* 0x0000000405027825 */ /* 0x001fca00078e0202 */
[----:B-1----:R-:W-:Y:S01]  /*0160*/  STG.E desc[UR6][R2.64], R7 ;  /* 0x0000000702007986 */ /* 0x002fe2000c101906 */
[----:B------:R-:W-:Y:S05]  /*0170*/  EXIT ;  /* 0x000000000000794d */ /* 0x000fea0003800000 */
.L_x_0:
[----:B------:R-:W-:-:S00]  /*0180*/  BRA `(.L_x_0) ;  /* 0xfffffffc00fc7947 */ /* 0x000fc0000383ffff */
[----:B------:R-:W-:-:S00]  /*0190*/  NOP ;  /* 0x0000000000007918 */ /* 0x000fc00000000000 */
        /* <DEDUP_REMOVED lines=14> */
.L_x_4:


//--------------------- .text.permute             --------------------------
	.section	.text.permute,"ax",@progbits
	.align	128
        .global         permute
        .type           permute,@function
        .size           permute,(.L_x_5 - permute)
        .other          permute,@"STO_CUDA_ENTRY STV_DEFAULT"
permute:
.text.permute:
        /* <DEDUP_REMOVED lines=9> */
[----:B------:R-:W1:Y:S07]  /*0090*/  LDCU.64 UR4, c[0x0][0x358] ;  /* 0x00006b00ff0477ac */ /* 0x000e6e0008000a00 */
[----:B------:R-:W2:Y:S08]  /*00a0*/  LDC.64 R4, c[0x0][0x398] ;  /* 0x0000e600ff047b82 */ /* 0x000eb00000000a00 */
[----:B------:R-:W3:Y:S01]  /*00b0*/  LDC.64 R6, c[0x0][0x388] ;  /* 0x0000e200ff067b82 */ /* 0x000ee20000000a00 */
[----:B0-----:R-:W-:-:S06]  /*00c0*/  IMAD.WIDE R2, R9, 0x4, R2 ;  /* 0x0000000409027825 */ /* 0x001fcc00078e0202 */
[----:B-1----:R-:W2:Y:S02]  /*00d0*/  LDG.E R3, desc[UR4][R2.64] ;  /* 0x0000000402037981 */ /* 0x002ea4000c1e1900 */
[----:B--2---:R-:W-:-:S06]  /*00e0*/  IMAD.WIDE R4, R3, 0x4, R4 ;  /* 0x0000000403047825 */ /* 0x004fcc00078e0204 */
[----:B------:R-:W2:Y:S01]  /*00f0*/  LDG.E R5, desc[UR4][R4.64] ;  /* 0x0000000404057981 */ /* 0x000ea2000c1e1900 */
[----:B---3--:R-:W-:-:S05]  /*0100*/  IMAD.WIDE R6, R9, 0x4, R6 ;  /* 0x0000000409067825 */ /* 0x008fca00078e0206 */
[----:B--2---:R-:W-:Y:S01]  /*0110*/  STG.E desc[UR4][R6.64], R5 ;  /* 0x0000000506007986 */ /* 0x004fe2000c101904 */
[----:B------:R-:W-:Y:S05]  /*0120*/  EXIT ;  /* 0x000000000000794d */ /* 0x000fea0003800000 */
.L_x_1:
        /* <DEDUP_REMOVED lines=13> */
.L_x_5:


//--------------------- .text.shift_array_right   --------------------------
	.section	.text.shift_array_right,"ax",@progbits
	.align	128
        .global         shift_array_right
        .type           shift_array_right,@function
        .size           shift_array_right,(.L_x_6 - shift_array_right)
        .other          shift_array_right,@"STO_CUDA_ENTRY STV_DEFAULT"
shift_array_right:
.text.shift_array_right:
[----:B------:R-:W-:Y:S01]  /*0000*/  LDC R1, c[0x0][0x37c] ;  /* 0x0000df00ff017b82 */ /* 0x000fe20000000800 */
[----:B------:R-:W0:Y:S01]  /*0010*/  S2R R7, SR_CTAID.X ;  /* 0x0000000000077919 */ /* 0x000e220000002500 */
[----:B------:R-:W0:Y:S01]  /*0020*/  LDCU UR4, c[0x0][0x360] ;  /* 0x00006c00ff0477ac */ /* 0x000e220008000800 */
[----:B------:R-:W0:Y:S01]  /*0030*/  S2R R0, SR_TID.X ;  /* 0x0000000000007919 */ /* 0x000e220000002100 */
[----:B------:R-:W1:Y:S01]  /*0040*/  LDCU UR5, c[0x0][0x380] ;  /* 0x00007000ff0577ac */ /* 0x000e620008000800 */
[----:B0-----:R-:W-:-:S05]  /*0050*/  IMAD R7, R7, UR4, R0 ;  /* 0x0000000407077c24 */ /* 0x001fca000f8e0200 */
[----:B------:R-:W-:-:S04]  /*0060*/  ISETP.NE.AND P0, PT, R7, RZ, PT ;  /* 0x000000ff0700720c */ /* 0x000fc80003f05270 */
[----:B-1----:R-:W-:-:S13]  /*0070*/  ISETP.GE.U32.OR P0, PT, R7, UR5, !P0 ;  /* 0x0000000507007c0c */ /* 0x002fda000c706470 */
[----:B------:R-:W-:Y:S05]  /*0080*/  @P0 EXIT ;  /* 0x000000000000094d */ /* 0x000fea0003800000 */
[----:B------:R-:W0:Y:S01]  /*0090*/  LDC.64 R2, c[0x0][0x388] ;  /* 0x0000e200ff027b82 */ /* 0x000e220000000a00 */
[----:B------:R-:W1:Y:S07]  /*00a0*/  LDCU.64 UR4, c[0x0][0x358] ;  /* 0x00006b00ff0477ac */ /* 0x000e6e0008000a00 */
[----:B------:R-:W2:Y:S01]  /*00b0*/  LDC.64 R4, c[0x0][0x390] ;  /* 0x0000e400ff047b82 */ /* 0x000ea20000000a00 */
[----:B0-----:R-:W-:-:S06]  /*00c0*/  IMAD.WIDE R2, R7, 0x4, R2 ;  /* 0x0000000407027825 */ /* 0x001fcc00078e0202 */
[----:B-1----:R-:W3:Y:S01]  /*00d0*/  LDG.E R3, desc[UR4][R2.64+-0x4] ;  /* 0xfffffc0402037981 */ /* 0x002ee2000c1e1900 */
[----:B--2---:R-:W-:-:S05]  /*00e0*/  IMAD.WIDE R4, R7, 0x4, R4 ;  /* 0x0000000407047825 */ /* 0x004fca00078e0204 */
[----:B---3--:R-:W-:Y:S01]  /*00f0*/  STG.E desc[UR4][R4.64], R3 ;  /* 0x0000000304007986 */ /* 0x008fe2000c101904 */
[----:B------:R-:W-:Y:S05]  /*0100*/  EXIT ;  /* 0x000000000000794d */ /* 0x000fea0003800000 */
.L_x_2:
        /* <DEDUP_REMOVED lines=15> */
.L_x_6:


//--------------------- .text.set_consecutive_sequence --------------------------
	.section	.text.set_consecutive_sequence,"ax",@progbits
	.align	128
        .global         set_consecutive_sequence
        .type           set_consecutive_sequence,@function
        .size           set_consecutive_sequence,(.L_x_7 - set_consecutive_sequence)
        .other          set_consecutive_sequence,@"STO_CUDA_ENTRY STV_DEFAULT"
set_consecutive_sequence:
.text.set_consecutive_sequence:
        /* <DEDUP_REMOVED lines=10> */
[----:B0-----:R-:W-:-:S05]  /*00a0*/  IMAD.WIDE R2, R5, 0x4, R2 ;  /* 0x0000000405027825 */ /* 0x001fca00078e0202 */
[----:B-1----:R-:W-:Y:S01]  /*00b0*/  STG.E desc[UR4][R2.64], R5 ;  /* 0x0000000502007986 */ /* 0x002fe2000c101904 */
[----:B------:R-:W-:Y:S05]  /*00c0*/  EXIT ;  /* 0x000000000000794d */ /* 0x000fea0003800000 */
.L_x_3:
        /* <DEDUP_REMOVED lines=11> */
.L_x_7:


//--------------------- .nv.shared.reserved.0     --------------------------
	.section	.nv.shared.reserved.0,"aw",@nobits
	.weak		__nv_reservedSMEM_offset_0_alias
	.size		__nv_reservedSMEM_offset_0_alias, 0, 64
	.other		__nv_reservedSMEM_offset_0_alias,@"STO_CUDA_RESERVED_SHARED STV_DEFAULT"
__nv_reservedSMEM_offset_0_alias:
	.zero		0
	.zero		64


//--------------------- .nv.constant0.set_value_at_mask --------------------------
	.section	.nv.constant0.set_value_at_mask,"a",@progbits
	.sectionflags	@""
	.align	4
.nv.constant0.set_value_at_mask:
	.zero		933


//--------------------- .nv.constant0.permute     --------------------------
	.section	.nv.constant0.permute,"a",@progbits
	.sectionflags	@""
	.align	4
.nv.constant0.permute:
	.zero		928


//--------------------- .nv.constant0.shift_array_right --------------------------
	.section	.nv.constant0.shift_array_right,"a",@progbits
	.sectionflags	@""
	.align	4
.nv.constant0.shift_array_right:
	.zero		920


//--------------------- .nv.constant0.set_consecutive_sequence --------------------------
	.section	.nv.constant0.set_consecutive_sequence,"a",@progbits
	.sectionflags	@""
	.align	4
.nv.constant0.set_consecutive_sequence:
	.zero		912


//--------------------- SYMBOLS --------------------------

	.type		.nv.reservedSmem.offset0,@object
	.size		.nv.reservedSmem.offset0,0x4
